	.headerflags	@"EF_CUDA_TEXMODE_UNIFIED EF_CUDA_64BIT_ADDRESS EF_CUDA_ACCELERATORS EF_CUDA_SM90 EF_CUDA_VIRTUAL_SM(EF_CUDA_SM90)"
	.elftype	@"ET_EXEC"


//--------------------- .nv.info                  --------------------------
	.section	.nv.info,"",@"SHT_CUDA_INFO"
	.align	4


	//----- nvinfo : EIATTR_REGCOUNT
	.align		4
        /*0000*/ 	.byte	0x04, 0x2f
        /*0002*/ 	.short	(.L_1 - .L_0)
	.align		4
.L_0:
        /*0004*/ 	.word	index@(triton_poi_fused_convolution_20)
        /*0008*/ 	.word	0x0000000c


	//----- nvinfo : EIATTR_MIN_STACK_SIZE
	.align		4
.L_1:
        /*000c*/ 	.byte	0x04, 0x12
        /*000e*/ 	.short	(.L_3 - .L_2)
	.align		4
.L_2:
        /*0010*/ 	.word	index@(triton_poi_fused_convolution_20)
        /*0014*/ 	.word	0x00000000


	//----- nvinfo : EIATTR_FRAME_SIZE
	.align		4
.L_3:
        /*0018*/ 	.byte	0x04, 0x11
        /*001a*/ 	.short	(.L_5 - .L_4)
	.align		4
.L_4:
        /*001c*/ 	.word	index@(triton_poi_fused_convolution_20)
        /*0020*/ 	.word	0x00000000


	//----- nvinfo : EIATTR_MIN_STACK_SIZE
	.align		4
.L_5:
        /*0024*/ 	.byte	0x04, 0x12
        /*0026*/ 	.short	(.L_7 - .L_6)
	.align		4
.L_6:
        /*0028*/ 	.word	index@(triton_poi_fused_convolution_20)
        /*002c*/ 	.word	0x00000000
.L_7:


//--------------------- .nv.info.triton_poi_fused_convolution_20 --------------------------
	.section	.nv.info.triton_poi_fused_convolution_20,"",@"SHT_CUDA_INFO"
	.sectionflags	@""
	.align	4


	//----- nvinfo : EIATTR_CUDA_API_VERSION
	.align		4
        /*0000*/ 	.byte	0x04, 0x37
        /*0002*/ 	.short	(.L_9 - .L_8)
.L_8:
        /*0004*/ 	.word	0x0000007c


	//----- nvinfo : EIATTR_KPARAM_INFO
	.align		4
.L_9:
        /*0008*/ 	.byte	0x04, 0x17
        /*000a*/ 	.short	(.L_11 - .L_10)
.L_10:
        /*000c*/ 	.word	0x00000000
        /*0010*/ 	.short	0x0002
        /*0012*/ 	.short	0x0010
        /*0014*/ 	.byte	0x00, 0xf0, 0x11, 0x00


	//----- nvinfo : EIATTR_KPARAM_INFO
	.align		4
.L_11:
        /*0018*/ 	.byte	0x04, 0x17
        /*001a*/ 	.short	(.L_13 - .L_12)
.L_12:
        /*001c*/ 	.word	0x00000000
        /*0020*/ 	.short	0x0001
        /*0022*/ 	.short	0x0008
        /*0024*/ 	.byte	0x00, 0xf4, 0x21, 0x00


	//----- nvinfo : EIATTR_KPARAM_INFO
	.align		4
.L_13:
        /*0028*/ 	.byte	0x04, 0x17
        /*002a*/ 	.short	(.L_15 - .L_14)
.L_14:
        /*002c*/ 	.word	0x00000000
        /*0030*/ 	.short	0x0000
        /*0032*/ 	.short	0x0000
        /*0034*/ 	.byte	0x00, 0xf4, 0x21, 0x00


	//----- nvinfo : EIATTR_SPARSE_MMA_MASK
	.align		4
.L_15:
        /*0038*/ 	.byte	0x03, 0x50
        /*003a*/ 	.short	0x0000


	//----- nvinfo : EIATTR_MAXREG_COUNT
	.align		4
        /*003c*/ 	.byte	0x03, 0x1b
        /*003e*/ 	.short	0x00ff


	//----- nvinfo : EIATTR_EXIT_INSTR_OFFSETS
	.align		4
        /*0040*/ 	.byte	0x04, 0x1c
        /*0042*/ 	.short	(.L_17 - .L_16)


	//   ....[0]....
.L_16:
        /*0044*/ 	.word	0x00000150


	//----- nvinfo : EIATTR_REQNTID
	.align		4
.L_17:
        /*0048*/ 	.byte	0x04, 0x10
        /*004a*/ 	.short	(.L_19 - .L_18)
.L_18:
        /*004c*/ 	.word	0x00000100
        /*0050*/ 	.word	0x00000001
        /*0054*/ 	.word	0x00000001


	//----- nvinfo : EIATTR_CBANK_PARAM_SIZE
	.align		4
.L_19:
        /*0058*/ 	.byte	0x03, 0x19
        /*005a*/ 	.short	0x0014


	//----- nvinfo : EIATTR_PARAM_CBANK
	.align		4
        /*005c*/ 	.byte	0x04, 0x0a
        /*005e*/ 	.short	(.L_21 - .L_20)
	.align		4
.L_20:
        /*0060*/ 	.word	index@(.nv.constant0.triton_poi_fused_convolution_20)
        /*0064*/ 	.short	0x0210
        /*0066*/ 	.short	0x0014


	//----- nvinfo : EIATTR_SW_WAR
	.align		4
.L_21:
        /*0068*/ 	.byte	0x04, 0x36
        /*006a*/ 	.short	(.L_23 - .L_22)
.L_22:
        /*006c*/ 	.word	0x00000008
.L_23:


//--------------------- .nv.callgraph             --------------------------
	.section	.nv.callgraph,"",@"SHT_CUDA_CALLGRAPH"
	.align	4
	.sectionentsize	8
	.align		4
        /*0000*/ 	.word	0x00000000
	.align		4
        /*0004*/ 	.word	0xffffffff
	.align		4
        /*0008*/ 	.word	0x00000000
	.align		4
        /*000c*/ 	.word	0xfffffffe
	.align		4
        /*0010*/ 	.word	0x00000000
	.align		4
        /*0014*/ 	.word	0xfffffffd
	.align		4
        /*0018*/ 	.word	0x00000000
	.align		4
        /*001c*/ 	.word	0xfffffffc


//--------------------- .text.triton_poi_fused_convolution_20 --------------------------
	.section	.text.triton_poi_fused_convolution_20,"ax",@progbits
	.align	128
        .global         triton_poi_fused_convolution_20
        .type           triton_poi_fused_convolution_20,@function
        .size           triton_poi_fused_convolution_20,(.L_x_1 - triton_poi_fused_convolution_20)
        .other          triton_poi_fused_convolution_20,@"STO_CUDA_ENTRY STV_DEFAULT"
triton_poi_fused_convolution_20:
.text.triton_poi_fused_convolution_20:
[----:B------:R-:W-:Y:S01]  /*0000*/  LDC R1, c[0x0][0x28] ;  /* 0x00000a00ff017b82 */ /* 0x000fe20000000800 */
[----:B------:R-:W1:Y:S07]  /*0010*/  S2R R0, SR_TID.X ;  /* 0x0000000000007919 */ /* 0x000e6e0000002100 */
[----:B------:R-:W2:Y:S01]  /*0020*/  LDC.64 R4, c[0x0][0x218] ;  /* 0x00008600ff047b82 */ /* 0x000ea20000000a00 */
[----:B------:R-:W-:Y:S01]  /*0030*/  ULDC.64 UR4, c[0x0][0x208] ;  /* 0x0000820000047ab9 */ /* 0x000fe20000000a00 */
[----:B------:R-:W3:Y:S06]  /*0040*/  S2R R7, SR_CTAID.X ;  /* 0x0000000000077919 */ /* 0x000eec0000002500 */
[----:B------:R-:W4:Y:S01]  /*0050*/  LDC.64 R2, c[0x0][0x210] ;  /* 0x00008400ff027b82 */ /* 0x000f220000000a00 */
[----:B-1----:R-:W-:Y:S01]  /*0060*/  IMAD.SHL.U32 R0, R0, 0x2, RZ ;  /* 0x0000000200007824 */ /* 0x002fe200078e00ff */
[----:B---3--:R-:W-:-:S04]  /*0070*/  SHF.R.S32.HI R6, RZ, 0x16, R7 ;  /* 0x00000016ff067819 */ /* 0x008fc80000011407 */
[----:B------:R-:W-:-:S04]  /*0080*/  LOP3.LUT R0, R0, 0x1fe, RZ, 0xc0, !PT ;  /* 0x000001fe00007812 */ /* 0x000fc800078ec0ff */
[----:B------:R-:W-:Y:S02]  /*0090*/  LEA R7, R7, R0, 0x9 ;  /* 0x0000000007077211 */ /* 0x000fe400078e48ff */
[----:B------:R-:W-:-:S03]  /*00a0*/  SGXT R0, R6, 0x1 ;  /* 0x000000010600781a */ /* 0x000fc60000000200 */
[----:B----4-:R-:W-:Y:S01]  /*00b0*/  IMAD.WIDE R2, R7, 0x4, R2 ;  /* 0x0000000407027825 */ /* 0x010fe200078e0202 */
[----:B------:R-:W-:-:S04]  /*00c0*/  LEA.HI R0, R0, R7, RZ, 0x9 ;  /* 0x0000000700007211 */ /* 0x000fc800078f48ff */
[----:B------:R-:W-:-:S05]  /*00d0*/  LOP3.LUT R0, R0, 0xfffffe00, RZ, 0xc0, !PT ;  /* 0xfffffe0000007812 */ /* 0x000fca00078ec0ff */
[----:B------:R-:W-:Y:S02]  /*00e0*/  IMAD.IADD R9, R7, 0x1, -R0 ;  /* 0x0000000107097824 */ /* 0x000fe400078e0a00 */
[----:B------:R-:W3:Y:S02]  /*00f0*/  LDG.E.64 R6, desc[UR4][R2.64] ;  /* 0x0000000402067981 */ /* 0x000ee4000c1e1b00 */
[----:B--2---:R-:W-:-:S06]  /*0100*/  IMAD.WIDE R4, R9, 0x4, R4 ;  /* 0x0000000409047825 */ /* 0x004fcc00078e0204 */
[----:B------:R-:W3:Y:S02]  /*0110*/  LDG.E.EL.64 R4, desc[UR4][R4.64] ;  /* 0x0000000404047981 */ /* 0x000ee4000c2e1b00 */
[----:B---3--:R-:W-:Y:S01]  /*0120*/  FADD R6, R6, R4 ;  /* 0x0000000406067221 */ /* 0x008fe20000000000 */
[----:B------:R-:W-:-:S05]  /*0130*/  FADD R7, R7, R5 ;  /* 0x0000000507077221 */ /* 0x000fca0000000000 */
[----:B------:R-:W-:Y:S01]  /*0140*/  STG.E.64 desc[UR4][R2.64], R6 ;  /* 0x0000000602007986 */ /* 0x000fe2000c101b04 */
[----:B------:R-:W-:Y:S05]  /*0150*/  EXIT ;  /* 0x000000000000794d */ /* 0x000fea0003800000 */
.L_x_0:
[----:B------:R-:W-:-:S00]  /*0160*/  BRA `(.L_x_0) ;  /* 0xfffffffc00fc7947 */ /* 0x000fc0000383ffff */
[----:B------:R-:W-:-:S00]  /*0170*/  NOP ;  /* 0x0000000000007918 */ /* 0x000fc00000000000 */
        /* <DEDUP_REMOVED lines=8> */
.L_x_1:


//--------------------- .nv.constant0.triton_poi_fused_convolution_20 --------------------------
	.section	.nv.constant0.triton_poi_fused_convolution_20,"a",@progbits
	.sectionflags	@""
	.align	4
.nv.constant0.triton_poi_fused_convolution_20:
	.zero		548
